//
// Generated by NVIDIA NVVM Compiler
//
// Compiler Build ID: CL-36424714
// Cuda compilation tools, release 13.0, V13.0.88
// Based on NVVM 20.0.0
//

.version 9.0
.target sm_100
.address_size 64

	// .globl	_Z12prime_numberPiS_
// _ZZ6reducePiS_S_E5cache has been demoted

.visible .entry _Z12prime_numberPiS_(
	.param .u64 .ptr .align 1 _Z12prime_numberPiS__param_0,
	.param .u64 .ptr .align 1 _Z12prime_numberPiS__param_1
)
{
	.reg .pred 	%p<6>;
	.reg .b32 	%r<17>;
	.reg .b64 	%rd<7>;

	ld.param.u64 	%rd2, [_Z12prime_numberPiS__param_0];
	ld.param.u64 	%rd1, [_Z12prime_numberPiS__param_1];
	cvta.to.global.u64 	%rd3, %rd2;
	mov.u32 	%r5, %ntid.x;
	mov.u32 	%r6, %ctaid.x;
	mov.u32 	%r7, %tid.x;
	mad.lo.s32 	%r1, %r5, %r6, %r7;
	ld.global.u32 	%r8, [%rd3];
	setp.ge.s32 	%p1, %r1, %r8;
	@%p1 bra 	$L__BB0_6;
	setp.lt.s32 	%p2, %r1, 3;
	mov.b32 	%r9, 1;
	mov.u32 	%r16, %r9;
	@%p2 bra 	$L__BB0_5;
	mov.b32 	%r15, 2;
	bra.uni 	$L__BB0_4;
$L__BB0_3:
	add.s32 	%r15, %r15, 1;
	setp.eq.s32 	%p4, %r15, %r1;
	mov.u32 	%r16, %r9;
	@%p4 bra 	$L__BB0_5;
$L__BB0_4:
	rem.u32 	%r12, %r1, %r15;
	setp.ne.s32 	%p3, %r12, 0;
	mov.b32 	%r16, 0;
	@%p3 bra 	$L__BB0_3;
$L__BB0_5:
	setp.lt.u32 	%p5, %r1, 2;
	selp.b32 	%r14, 0, %r16, %p5;
	cvta.to.global.u64 	%rd4, %rd1;
	mul.wide.s32 	%rd5, %r1, 4;
	add.s64 	%rd6, %rd4, %rd5;
	st.global.u32 	[%rd6], %r14;
$L__BB0_6:
	ret;

}
	// .globl	_Z6reducePiS_S_
.visible .entry _Z6reducePiS_S_(
	.param .u64 .ptr .align 1 _Z6reducePiS_S__param_0,
	.param .u64 .ptr .align 1 _Z6reducePiS_S__param_1,
	.param .u64 .ptr .align 1 _Z6reducePiS_S__param_2
)
{
	.reg .pred 	%p<7>;
	.reg .b32 	%r<31>;
	.reg .b64 	%rd<11>;
	// demoted variable
	.shared .align 4 .b8 _ZZ6reducePiS_S_E5cache[1024];
	ld.param.u64 	%rd2, [_Z6reducePiS_S__param_0];
	ld.param.u64 	%rd3, [_Z6reducePiS_S__param_1];
	ld.param.u64 	%rd4, [_Z6reducePiS_S__param_2];
	cvta.to.global.u64 	%rd5, %rd4;
	mov.u32 	%r1, %tid.x;
	mov.u32 	%r2, %ctaid.x;
	mov.u32 	%r30, %ntid.x;
	mad.lo.s32 	%r28, %r2, %r30, %r1;
	ld.global.u32 	%r5, [%rd5];
	setp.ge.s32 	%p1, %r28, %r5;
	mov.b32 	%r29, 0;
	@%p1 bra 	$L__BB1_3;
	mov.u32 	%r17, %nctaid.x;
	mul.lo.s32 	%r6, %r30, %r17;
	cvta.to.global.u64 	%rd1, %rd2;
	mov.b32 	%r29, 0;
$L__BB1_2:
	mul.wide.s32 	%rd6, %r28, 4;
	add.s64 	%rd7, %rd1, %rd6;
	ld.global.u32 	%r18, [%rd7];
	add.s32 	%r29, %r18, %r29;
	add.s32 	%r28, %r28, %r6;
	setp.lt.s32 	%p2, %r28, %r5;
	@%p2 bra 	$L__BB1_2;
$L__BB1_3:
	shl.b32 	%r19, %r1, 2;
	mov.u32 	%r20, _ZZ6reducePiS_S_E5cache;
	add.s32 	%r12, %r20, %r19;
	st.shared.u32 	[%r12], %r29;
	bar.sync 	0;
	setp.lt.u32 	%p3, %r30, 2;
	@%p3 bra 	$L__BB1_7;
$L__BB1_4:
	shr.u32 	%r14, %r30, 1;
	setp.ge.u32 	%p4, %r1, %r14;
	@%p4 bra 	$L__BB1_6;
	shl.b32 	%r21, %r14, 2;
	add.s32 	%r22, %r12, %r21;
	ld.shared.u32 	%r23, [%r22];
	ld.shared.u32 	%r24, [%r12];
	add.s32 	%r25, %r24, %r23;
	st.shared.u32 	[%r12], %r25;
$L__BB1_6:
	bar.sync 	0;
	setp.gt.u32 	%p5, %r30, 3;
	mov.u32 	%r30, %r14;
	@%p5 bra 	$L__BB1_4;
$L__BB1_7:
	setp.ne.s32 	%p6, %r1, 0;
	@%p6 bra 	$L__BB1_9;
	ld.shared.u32 	%r26, [_ZZ6reducePiS_S_E5cache];
	cvta.to.global.u64 	%rd8, %rd3;
	mul.wide.u32 	%rd9, %r2, 4;
	add.s64 	%rd10, %rd8, %rd9;
	st.global.u32 	[%rd10], %r26;
$L__BB1_9:
	ret;

}


// ===== COMPILED SASS (sm_100) =====

	.target	sm_100

	.elftype	@"ET_EXEC"


//--------------------- .note.nv.tkinfo           --------------------------
	.section	.note.nv.tkinfo,"",@"SHT_NOTE"
	.sectionflags	@"SHF_NOTE_NV_TKINFO"
	.tkinfo
        /*0018*/ 	.word	0x00000002
        /*0030*/ 	.string	""
        /*0030*/ 	.string	"ptxas"
        /*0030*/ 	.string	"Cuda compilation tools, release 13.0, V13.0.88"
        /*0030*/ 	.string	"Build cuda_13.0.r13.0/compiler.36424714_0"
        /*0030*/ 	.string	"-arch sm_100 -m 64 "



//--------------------- .note.nv.cuinfo           --------------------------
	.section	.note.nv.cuinfo,"",@"SHT_NOTE"
	.sectionflags	@"SHF_NOTE_NV_CUINFO"
        /*0018*/ 	.short	0x0002
        /*001a*/ 	.short	0x0064
        /*001c*/ 	.short	0x0082
	.zero		2


//--------------------- .nv.info                  --------------------------
	.section	.nv.info,"",@"SHT_CUDA_INFO"
	.align	4


	//----- nvinfo : EIATTR_REGCOUNT
	.align		4
        /*0000*/ 	.byte	0x04, 0x2f
        /*0002*/ 	.short	(.L_1 - .L_0)
	.align		4
.L_0:
        /*0004*/ 	.word	index@(_Z12prime_numberPiS_)
        /*0008*/ 	.word	0x0000000a


	//----- nvinfo : EIATTR_FRAME_SIZE
	.align		4
.L_1:
        /*000c*/ 	.byte	0x04, 0x11
        /*000e*/ 	.short	(.L_3 - .L_2)
	.align		4
.L_2:
        /*0010*/ 	.word	index@(_Z12prime_numberPiS_)
        /*0014*/ 	.word	0x00000000


	//----- nvinfo : EIATTR_REGCOUNT
	.align		4
.L_3:
        /*0018*/ 	.byte	0x04, 0x2f
        /*001a*/ 	.short	(.L_5 - .L_4)
	.align		4
.L_4:
        /*001c*/ 	.word	index@(_Z6reducePiS_S_)
        /*0020*/ 	.word	0x0000000e


	//----- nvinfo : EIATTR_FRAME_SIZE
	.align		4
.L_5:
        /*0024*/ 	.byte	0x04, 0x11
        /*0026*/ 	.short	(.L_7 - .L_6)
	.align		4
.L_6:
        /*0028*/ 	.word	index@(_Z6reducePiS_S_)
        /*002c*/ 	.word	0x00000000


	//----- nvinfo : EIATTR_MIN_STACK_SIZE
	.align		4
.L_7:
        /*0030*/ 	.byte	0x04, 0x12
        /*0032*/ 	.short	(.L_9 - .L_8)
	.align		4
.L_8:
        /*0034*/ 	.word	index@(_Z6reducePiS_S_)
        /*0038*/ 	.word	0x00000000


	//----- nvinfo : EIATTR_MIN_STACK_SIZE
	.align		4
.L_9:
        /*003c*/ 	.byte	0x04, 0x12
        /*003e*/ 	.short	(.L_11 - .L_10)
	.align		4
.L_10:
        /*0040*/ 	.word	index@(_Z12prime_numberPiS_)
        /*0044*/ 	.word	0x00000000
.L_11:


//--------------------- .nv.compat                --------------------------
	.section	.nv.compat,"",@"SHT_CUDA_COMPAT_INFO"
	.align	4
        /*0000*/ 	.byte	0x02, 0x09, 0x00, 0x00, 0x02, 0x02, 0x01, 0x00, 0x02, 0x05, 0x05, 0x00, 0x03, 0x07, 0x01, 0x01
        /*0010*/ 	.byte	0x02, 0x03, 0x00, 0x00, 0x02, 0x06, 0x01, 0x00, 0x04, 0x0b, 0x08, 0x00, 0x09, 0x00, 0x00, 0x00
        /*0020*/ 	.byte	0x00, 0x00, 0x00, 0x00


//--------------------- .nv.info._Z6reducePiS_S_  --------------------------
	.section	.nv.info._Z6reducePiS_S_,"",@"SHT_CUDA_INFO"
	.sectionflags	@""
	.align	4


	//----- nvinfo : EIATTR_CUDA_API_VERSION
	.align		4
        /*0000*/ 	.byte	0x04, 0x37
        /*0002*/ 	.short	(.L_13 - .L_12)
.L_12:
        /*0004*/ 	.word	0x00000082


	//----- nvinfo : EIATTR_KPARAM_INFO
	.align		4
.L_13:
        /*0008*/ 	.byte	0x04, 0x17
        /*000a*/ 	.short	(.L_15 - .L_14)
.L_14:
        /*000c*/ 	.word	0x00000000
        /*0010*/ 	.short	0x0002
        /*0012*/ 	.short	0x0010
        /*0014*/ 	.byte	0x00, 0xf5, 0x21, 0x00


	//----- nvinfo : EIATTR_KPARAM_INFO
	.align		4
.L_15:
        /*0018*/ 	.byte	0x04, 0x17
        /*001a*/ 	.short	(.L_17 - .L_16)
.L_16:
        /*001c*/ 	.word	0x00000000
        /*0020*/ 	.short	0x0001
        /*0022*/ 	.short	0x0008
        /*0024*/ 	.byte	0x00, 0xf5, 0x21, 0x00


	//----- nvinfo : EIATTR_KPARAM_INFO
	.align		4
.L_17:
        /*0028*/ 	.byte	0x04, 0x17
        /*002a*/ 	.short	(.L_19 - .L_18)
.L_18:
        /*002c*/ 	.word	0x00000000
        /*0030*/ 	.short	0x0000
        /*0032*/ 	.short	0x0000
        /*0034*/ 	.byte	0x00, 0xf5, 0x21, 0x00


	//----- nvinfo : EIATTR_SPARSE_MMA_MASK
	.align		4
.L_19:
        /*0038*/ 	.byte	0x03, 0x50
        /*003a*/ 	.short	0x0000


	//----- nvinfo : EIATTR_MAXREG_COUNT
	.align		4
        /*003c*/ 	.byte	0x03, 0x1b
        /*003e*/ 	.short	0x00ff


	//----- nvinfo : EIATTR_NUM_BARRIERS
	.align		4
        /*0040*/ 	.byte	0x02, 0x4c
        /*0042*/ 	.byte	0x01
	.zero		1


	//----- nvinfo : EIATTR_MERCURY_ISA_VERSION
	.align		4
        /*0044*/ 	.byte	0x03, 0x5f
        /*0046*/ 	.short	0x0101


	//----- nvinfo : EIATTR_VRC_CTA_INIT_COUNT
	.align		4
        /*0048*/ 	.byte	0x02, 0x4a
	.zero		1
	.zero		1


	//----- nvinfo : EIATTR_EXIT_INSTR_OFFSETS
	.align		4
        /*004c*/ 	.byte	0x04, 0x1c
        /*004e*/ 	.short	(.L_21 - .L_20)


	//   ....[0]....
.L_20:
        /*0050*/ 	.word	0x000002c0


	//   ....[1]....
        /*0054*/ 	.word	0x00000340


	//----- nvinfo : EIATTR_CRS_STACK_SIZE
	.align		4
.L_21:
        /*0058*/ 	.byte	0x04, 0x1e
        /*005a*/ 	.short	(.L_23 - .L_22)
.L_22:
        /*005c*/ 	.word	0x00000000


	//----- nvinfo : EIATTR_CBANK_PARAM_SIZE
	.align		4
.L_23:
        /*0060*/ 	.byte	0x03, 0x19
        /*0062*/ 	.short	0x0018


	//----- nvinfo : EIATTR_PARAM_CBANK
	.align		4
        /*0064*/ 	.byte	0x04, 0x0a
        /*0066*/ 	.short	(.L_25 - .L_24)
	.align		4
.L_24:
        /*0068*/ 	.word	index@(.nv.constant0._Z6reducePiS_S_)
        /*006c*/ 	.short	0x0380
        /*006e*/ 	.short	0x0018


	//----- nvinfo : EIATTR_SW_WAR
	.align		4
.L_25:
        /*0070*/ 	.byte	0x04, 0x36
        /*0072*/ 	.short	(.L_27 - .L_26)
.L_26:
        /*0074*/ 	.word	0x00000008
.L_27:


//--------------------- .nv.info._Z12prime_numberPiS_ --------------------------
	.section	.nv.info._Z12prime_numberPiS_,"",@"SHT_CUDA_INFO"
	.sectionflags	@""
	.align	4


	//----- nvinfo : EIATTR_CUDA_API_VERSION
	.align		4
        /*0000*/ 	.byte	0x04, 0x37
        /*0002*/ 	.short	(.L_29 - .L_28)
.L_28:
        /*0004*/ 	.word	0x00000082


	//----- nvinfo : EIATTR_KPARAM_INFO
	.align		4
.L_29:
        /*0008*/ 	.byte	0x04, 0x17
        /*000a*/ 	.short	(.L_31 - .L_30)
.L_30:
        /*000c*/ 	.word	0x00000000
        /*0010*/ 	.short	0x0001
        /*0012*/ 	.short	0x0008
        /*0014*/ 	.byte	0x00, 0xf5, 0x21, 0x00


	//----- nvinfo : EIATTR_KPARAM_INFO
	.align		4
.L_31:
        /*0018*/ 	.byte	0x04, 0x17
        /*001a*/ 	.short	(.L_33 - .L_32)
.L_32:
        /*001c*/ 	.word	0x00000000
        /*0020*/ 	.short	0x0000
        /*0022*/ 	.short	0x0000
        /*0024*/ 	.byte	0x00, 0xf5, 0x21, 0x00


	//----- nvinfo : EIATTR_SPARSE_MMA_MASK
	.align		4
.L_33:
        /*0028*/ 	.byte	0x03, 0x50
        /*002a*/ 	.short	0x0000


	//----- nvinfo : EIATTR_MAXREG_COUNT
	.align		4
        /*002c*/ 	.byte	0x03, 0x1b
        /*002e*/ 	.short	0x00ff


	//----- nvinfo : EIATTR_MERCURY_ISA_VERSION
	.align		4
        /*0030*/ 	.byte	0x03, 0x5f
        /*0032*/ 	.short	0x0101


	//----- nvinfo : EIATTR_VRC_CTA_INIT_COUNT
	.align		4
        /*0034*/ 	.byte	0x02, 0x4a
	.zero		1
	.zero		1


	//----- nvinfo : EIATTR_EXIT_INSTR_OFFSETS
	.align		4
        /*0038*/ 	.byte	0x04, 0x1c
        /*003a*/ 	.short	(.L_35 - .L_34)


	//   ....[0]....
.L_34:
        /*003c*/ 	.word	0x00000090


	//   ....[1]....
        /*0040*/ 	.word	0x000002d0


	//----- nvinfo : EIATTR_CRS_STACK_SIZE
	.align		4
.L_35:
        /*0044*/ 	.byte	0x04, 0x1e
        /*0046*/ 	.short	(.L_37 - .L_36)
.L_36:
        /*0048*/ 	.word	0x00000000


	//----- nvinfo : EIATTR_CBANK_PARAM_SIZE
	.align		4
.L_37:
        /*004c*/ 	.byte	0x03, 0x19
        /*004e*/ 	.short	0x0010


	//----- nvinfo : EIATTR_PARAM_CBANK
	.align		4
        /*0050*/ 	.byte	0x04, 0x0a
        /*0052*/ 	.short	(.L_39 - .L_38)
	.align		4
.L_38:
        /*0054*/ 	.word	index@(.nv.constant0._Z12prime_numberPiS_)
        /*0058*/ 	.short	0x0380
        /*005a*/ 	.short	0x0010


	//----- nvinfo : EIATTR_SW_WAR
	.align		4
.L_39:
        /*005c*/ 	.byte	0x04, 0x36
        /*005e*/ 	.short	(.L_41 - .L_40)
.L_40:
        /*0060*/ 	.word	0x00000008
.L_41:


//--------------------- .nv.callgraph             --------------------------
	.section	.nv.callgraph,"",@"SHT_CUDA_CALLGRAPH"
	.align	4
	.sectionentsize	8
	.align		4
        /*0000*/ 	.word	0x00000000
	.align		4
        /*0004*/ 	.word	0xffffffff
	.align		4
        /*0008*/ 	.word	0x00000000
	.align		4
        /*000c*/ 	.word	0xfffffffe
	.align		4
        /*0010*/ 	.word	0x00000000
	.align		4
        /*0014*/ 	.word	0xfffffffd
	.align		4
        /*0018*/ 	.word	0x00000000
	.align		4
        /*001c*/ 	.word	0xfffffffc


//--------------------- .text._Z6reducePiS_S_     --------------------------
	.section	.text._Z6reducePiS_S_,"ax",@progbits
	.align	128
        .global         _Z6reducePiS_S_
        .type           _Z6reducePiS_S_,@function
        .size           _Z6reducePiS_S_,(.L_x_10 - _Z6reducePiS_S_)
        .other          _Z6reducePiS_S_,@"STO_CUDA_ENTRY STV_DEFAULT"
_Z6reducePiS_S_:
.text._Z6reducePiS_S_:
[----:B------:R-:W-:Y:S08]  /*0000*/  LDC R1, c[0x0][0x37c] ;  /* 0x0000df00ff017b82 */ /* 0x000ff00000000800 */
[----:B------:R-:W0:Y:S01]  /*0010*/  LDC.64 R2, c[0x0][0x390] ;  /* 0x0000e400ff027b82 */ /* 0x000e220000000a00 */
[----:B------:R-:W0:Y:S02]  /*0020*/  LDCU.64 UR6, c[0x0][0x358] ;  /* 0x00006b00ff0677ac */ /* 0x000e240008000a00 */
[----:B0-----:R-:W2:Y:S01]  /*0030*/  LDG.E R7, desc[UR6][R2.64] ;  /* 0x0000000602077981 */ /* 0x001ea2000c1e1900 */
[----:B------:R-:W0:Y:S01]  /*0040*/  LDCU UR4, c[0x0][0x360] ;  /* 0x00006c00ff0477ac */ /* 0x000e220008000800 */
[----:B------:R-:W-:Y:S01]  /*0050*/  BSSY.RECONVERGENT B0, `(.L_x_0) ;  /* 0x0000012000007945 */ /* 0x000fe20003800200 */
[----:B------:R-:W-:Y:S01]  /*0060*/  IMAD.MOV.U32 R8, RZ, RZ, RZ ;  /* 0x000000ffff087224 */ /* 0x000fe200078e00ff */
[----:B------:R-:W1:Y:S01]  /*0070*/  S2R R9, SR_TID.X ;  /* 0x0000000000097919 */ /* 0x000e620000002100 */
[----:B------:R-:W1:Y:S01]  /*0080*/  S2R R10, SR_CTAID.X ;  /* 0x00000000000a7919 */ /* 0x000e620000002500 */
[----:B0-----:R-:W-:-:S02]  /*0090*/  IMAD.U32 R6, RZ, RZ, UR4 ;  /* 0x00000004ff067e24 */ /* 0x001fc4000f8e00ff */
[----:B-1----:R-:W-:-:S05]  /*00a0*/  IMAD R0, R10, UR4, R9 ;  /* 0x000000040a007c24 */ /* 0x002fca000f8e0209 */
[----:B--2---:R-:W-:-:S13]  /*00b0*/  ISETP.GE.AND P0, PT, R0, R7, PT ;  /* 0x000000070000720c */ /* 0x004fda0003f06270 */
[----:B------:R-:W-:Y:S05]  /*00c0*/  @P0 BRA `(.L_x_1) ;  /* 0x0000000000280947 */ /* 0x000fea0003800000 */
[----:B------:R-:W0:Y:S01]  /*00d0*/  LDC.64 R4, c[0x0][0x380] ;  /* 0x0000e000ff047b82 */ /* 0x000e220000000a00 */
[----:B------:R-:W1:Y:S01]  /*00e0*/  LDCU UR4, c[0x0][0x370] ;  /* 0x00006e00ff0477ac */ /* 0x000e620008000800 */
[----:B------:R-:W-:Y:S02]  /*00f0*/  HFMA2 R8, -RZ, RZ, 0, 0 ;  /* 0x00000000ff087431 */ /* 0x000fe400000001ff */
[----:B-1----:R-:W-:-:S07]  /*0100*/  IMAD R11, R6, UR4, RZ ;  /* 0x00000004060b7c24 */ /* 0x002fce000f8e02ff */
.L_x_2:
[----:B0-----:R-:W-:-:S06]  /*0110*/  IMAD.WIDE R2, R0, 0x4, R4 ;  /* 0x0000000400027825 */ /* 0x001fcc00078e0204 */
[----:B------:R-:W2:Y:S01]  /*0120*/  LDG.E R3, desc[UR6][R2.64] ;  /* 0x0000000602037981 */ /* 0x000ea2000c1e1900 */
[----:B------:R-:W-:-:S05]  /*0130*/  IMAD.IADD R0, R11, 0x1, R0 ;  /* 0x000000010b007824 */ /* 0x000fca00078e0200 */
[----:B------:R-:W-:Y:S01]  /*0140*/  ISETP.GE.AND P0, PT, R0, R7, PT ;  /* 0x000000070000720c */ /* 0x000fe20003f06270 */
[----:B--2---:R-:W-:-:S12]  /*0150*/  IMAD.IADD R8, R3, 0x1, R8 ;  /* 0x0000000103087824 */ /* 0x004fd800078e0208 */
[----:B------:R-:W-:Y:S05]  /*0160*/  @!P0 BRA `(.L_x_2) ;  /* 0xfffffffc00e88947 */ /* 0x000fea000383ffff */
.L_x_1:
[----:B------:R-:W-:Y:S05]  /*0170*/  BSYNC.RECONVERGENT B0 ;  /* 0x0000000000007941 */ /* 0x000fea0003800200 */
.L_x_0:
[----:B------:R-:W0:Y:S01]  /*0180*/  S2UR UR5, SR_CgaCtaId ;  /* 0x00000000000579c3 */ /* 0x000e220000008800 */
[----:B------:R-:W-:Y:S01]  /*0190*/  UMOV UR4, 0x400 ;  /* 0x0000040000047882 */ /* 0x000fe20000000000 */
[----:B------:R-:W-:Y:S02]  /*01a0*/  ISETP.GE.U32.AND P1, PT, R6, 0x2, PT ;  /* 0x000000020600780c */ /* 0x000fe40003f26070 */
[----:B------:R-:W-:Y:S01]  /*01b0*/  ISETP.NE.AND P0, PT, R9, RZ, PT ;  /* 0x000000ff0900720c */ /* 0x000fe20003f05270 */
[----:B0-----:R-:W-:-:S06]  /*01c0*/  ULEA UR4, UR5, UR4, 0x18 ;  /* 0x0000000405047291 */ /* 0x001fcc000f8ec0ff */
[----:B------:R-:W-:-:S05]  /*01d0*/  LEA R3, R9, UR4, 0x2 ;  /* 0x0000000409037c11 */ /* 0x000fca000f8e10ff */
[----:B------:R0:W-:Y:S01]  /*01e0*/  STS [R3], R8 ;  /* 0x0000000803007388 */ /* 0x0001e20000000800 */
[----:B------:R-:W-:Y:S06]  /*01f0*/  BAR.SYNC.DEFER_BLOCKING 0x0 ;  /* 0x0000000000007b1d */ /* 0x000fec0000010000 */
[----:B------:R-:W-:Y:S05]  /*0200*/  @!P1 BRA `(.L_x_3) ;  /* 0x00000000002c9947 */ /* 0x000fea0003800000 */
.L_x_4:
[----:B------:R-:W-:-:S04]  /*0210*/  SHF.R.U32.HI R4, RZ, 0x1, R6 ;  /* 0x00000001ff047819 */ /* 0x000fc80000011606 */
[----:B------:R-:W-:-:S13]  /*0220*/  ISETP.GE.U32.AND P1, PT, R9, R4, PT ;  /* 0x000000040900720c */ /* 0x000fda0003f26070 */
[----:B------:R-:W-:Y:S01]  /*0230*/  @!P1 LEA R0, R4, R3, 0x2 ;  /* 0x0000000304009211 */ /* 0x000fe200078e10ff */
[----:B------:R-:W-:Y:S05]  /*0240*/  @!P1 LDS R5, [R3] ;  /* 0x0000000003059984 */ /* 0x000fea0000000800 */
[----:B------:R-:W1:Y:S02]  /*0250*/  @!P1 LDS R0, [R0] ;  /* 0x0000000000009984 */ /* 0x000e640000000800 */
[----:B-1----:R-:W-:-:S05]  /*0260*/  @!P1 IMAD.IADD R2, R0, 0x1, R5 ;  /* 0x0000000100029824 */ /* 0x002fca00078e0205 */
[----:B------:R1:W-:Y:S01]  /*0270*/  @!P1 STS [R3], R2 ;  /* 0x0000000203009388 */ /* 0x0003e20000000800 */
[----:B------:R-:W-:Y:S01]  /*0280*/  BAR.SYNC.DEFER_BLOCKING 0x0 ;  /* 0x0000000000007b1d */ /* 0x000fe20000010000 */
[----:B------:R-:W-:Y:S02]  /*0290*/  ISETP.GT.U32.AND P1, PT, R6, 0x3, PT ;  /* 0x000000030600780c */ /* 0x000fe40003f24070 */
[----:B------:R-:W-:-:S11]  /*02a0*/  MOV R6, R4 ;  /* 0x0000000400067202 */ /* 0x000fd60000000f00 */
[----:B-1----:R-:W-:Y:S05]  /*02b0*/  @P1 BRA `(.L_x_4) ;  /* 0xfffffffc00d41947 */ /* 0x002fea000383ffff */
.L_x_3:
[----:B------:R-:W-:Y:S05]  /*02c0*/  @P0 EXIT ;  /* 0x000000000000094d */ /* 0x000fea0003800000 */
[----:B------:R-:W1:Y:S01]  /*02d0*/  S2UR UR5, SR_CgaCtaId ;  /* 0x00000000000579c3 */ /* 0x000e620000008800 */
[----:B------:R-:W-:-:S07]  /*02e0*/  UMOV UR4, 0x400 ;  /* 0x0000040000047882 */ /* 0x000fce0000000000 */
[----:B0-----:R-:W0:Y:S01]  /*02f0*/  LDC.64 R2, c[0x0][0x388] ;  /* 0x0000e200ff027b82 */ /* 0x001e220000000a00 */
[----:B-1----:R-:W-:Y:S01]  /*0300*/  ULEA UR4, UR5, UR4, 0x18 ;  /* 0x0000000405047291 */ /* 0x002fe2000f8ec0ff */
[----:B0-----:R-:W-:-:S08]  /*0310*/  IMAD.WIDE.U32 R2, R10, 0x4, R2 ;  /* 0x000000040a027825 */ /* 0x001fd000078e0002 */
[----:B------:R-:W0:Y:S04]  /*0320*/  LDS R5, [UR4] ;  /* 0x00000004ff057984 */ /* 0x000e280008000800 */
[----:B0-----:R-:W-:Y:S01]  /*0330*/  STG.E desc[UR6][R2.64], R5 ;  /* 0x0000000502007986 */ /* 0x001fe2000c101906 */
[----:B------:R-:W-:Y:S05]  /*0340*/  EXIT ;  /* 0x000000000000794d */ /* 0x000fea0003800000 */
.L_x_5:
[----:B------:R-:W-:-:S00]  /*0350*/  BRA `(.L_x_5) ;  /* 0xfffffffc00fc7947 */ /* 0x000fc0000383ffff */
[----:B------:R-:W-:-:S00]  /*0360*/  NOP ;  /* 0x0000000000007918 */ /* 0x000fc00000000000 */
        /* <DEDUP_REMOVED lines=9> */
.L_x_10:


//--------------------- .text._Z12prime_numberPiS_ --------------------------
	.section	.text._Z12prime_numberPiS_,"ax",@progbits
	.align	128
        .global         _Z12prime_numberPiS_
        .type           _Z12prime_numberPiS_,@function
        .size           _Z12prime_numberPiS_,(.L_x_11 - _Z12prime_numberPiS_)
        .other          _Z12prime_numberPiS_,@"STO_CUDA_ENTRY STV_DEFAULT"
_Z12prime_numberPiS_:
.text._Z12prime_numberPiS_:
[----:B------:R-:W-:Y:S08]  /*0000*/  LDC R1, c[0x0][0x37c] ;  /* 0x0000df00ff017b82 */ /* 0x000ff00000000800 */
[----:B------:R-:W0:Y:S01]  /*0010*/  LDC.64 R2, c[0x0][0x380] ;  /* 0x0000e000ff027b82 */ /* 0x000e220000000a00 */
[----:B------:R-:W0:Y:S02]  /*0020*/  LDCU.64 UR4, c[0x0][0x358] ;  /* 0x00006b00ff0477ac */ /* 0x000e240008000a00 */
[----:B0-----:R-:W2:Y:S01]  /*0030*/  LDG.E R2, desc[UR4][R2.64] ;  /* 0x0000000402027981 */ /* 0x001ea2000c1e1900 */
[----:B------:R-:W0:Y:S01]  /*0040*/  LDCU UR6, c[0x0][0x360] ;  /* 0x00006c00ff0677ac */ /* 0x000e220008000800 */
[----:B------:R-:W0:Y:S01]  /*0050*/  S2R R5, SR_CTAID.X ;  /* 0x0000000000057919 */ /* 0x000e220000002500 */
[----:B------:R-:W0:Y:S02]  /*0060*/  S2R R0, SR_TID.X ;  /* 0x0000000000007919 */ /* 0x000e240000002100 */
[----:B0-----:R-:W-:-:S05]  /*0070*/  IMAD R5, R5, UR6, R0 ;  /* 0x0000000605057c24 */ /* 0x001fca000f8e0200 */
[----:B--2---:R-:W-:-:S13]  /*0080*/  ISETP.GE.AND P0, PT, R5, R2, PT ;  /* 0x000000020500720c */ /* 0x004fda0003f06270 */
[----:B------:R-:W-:Y:S05]  /*0090*/  @P0 EXIT ;  /* 0x000000000000094d */ /* 0x000fea0003800000 */
[----:B------:R-:W-:Y:S01]  /*00a0*/  ISETP.GE.AND P0, PT, R5, 0x3, PT ;  /* 0x000000030500780c */ /* 0x000fe20003f06270 */
[----:B------:R-:W-:Y:S01]  /*00b0*/  BSSY.RECONVERGENT B0, `(.L_x_6) ;  /* 0x000001c000007945 */ /* 0x000fe20003800200 */
[----:B------:R-:W-:-:S11]  /*00c0*/  IMAD.MOV.U32 R0, RZ, RZ, 0x1 ;  /* 0x00000001ff007424 */ /* 0x000fd600078e00ff */
[----:B------:R-:W-:Y:S05]  /*00d0*/  @!P0 BRA `(.L_x_7) ;  /* 0x0000000000648947 */ /* 0x000fea0003800000 */
[----:B------:R-:W-:-:S07]  /*00e0*/  IMAD.MOV.U32 R4, RZ, RZ, 0x2 ;  /* 0x00000002ff047424 */ /* 0x000fce00078e00ff */
.L_x_8:
[----:B------:R-:W0:Y:S01]  /*00f0*/  I2F.U32.RP R0, R4 ;  /* 0x0000000400007306 */ /* 0x000e220000209000 */
[----:B------:R-:W-:-:S07]  /*0100*/  ISETP.NE.U32.AND P1, PT, R4, RZ, PT ;  /* 0x000000ff0400720c */ /* 0x000fce0003f25070 */
[----:B0-----:R-:W0:Y:S02]  /*0110*/  MUFU.RCP R0, R0 ;  /* 0x0000000000007308 */ /* 0x001e240000001000 */
[----:B0-----:R-:W-:Y:S02]  /*0120*/  IADD3 R2, PT, PT, R0, 0xffffffe, RZ ;  /* 0x0ffffffe00027810 */ /* 0x001fe40007ffe0ff */
[----:B------:R-:W-:-:S04]  /*0130*/  MOV R0, RZ ;  /* 0x000000ff00007202 */ /* 0x000fc80000000f00 */
[----:B------:R0:W1:Y:S02]  /*0140*/  F2I.FTZ.U32.TRUNC.NTZ R3, R2 ;  /* 0x0000000200037305 */ /* 0x000064000021f000 */
[----:B0-----:R-:W-:Y:S02]  /*0150*/  HFMA2 R2, -RZ, RZ, 0, 0 ;  /* 0x00000000ff027431 */ /* 0x001fe400000001ff */
[----:B-1----:R-:W-:-:S04]  /*0160*/  IMAD.MOV R7, RZ, RZ, -R3 ;  /* 0x000000ffff077224 */ /* 0x002fc800078e0a03 */
[----:B------:R-:W-:-:S04]  /*0170*/  IMAD R7, R7, R4, RZ ;  /* 0x0000000407077224 */ /* 0x000fc800078e02ff */
[----:B------:R-:W-:-:S06]  /*0180*/  IMAD.HI.U32 R6, R3, R7, R2 ;  /* 0x0000000703067227 */ /* 0x000fcc00078e0002 */
[----:B------:R-:W-:-:S04]  /*0190*/  IMAD.HI.U32 R6, R6, R5, RZ ;  /* 0x0000000506067227 */ /* 0x000fc800078e00ff */
[----:B------:R-:W-:-:S04]  /*01a0*/  IMAD.MOV R6, RZ, RZ, -R6 ;  /* 0x000000ffff067224 */ /* 0x000fc800078e0a06 */
[----:B------:R-:W-:-:S05]  /*01b0*/  IMAD R3, R4, R6, R5 ;  /* 0x0000000604037224 */ /* 0x000fca00078e0205 */
[----:B------:R-:W-:-:S13]  /*01c0*/  ISETP.GE.U32.AND P0, PT, R3, R4, PT ;  /* 0x000000040300720c */ /* 0x000fda0003f06070 */
[----:B------:R-:W-:-:S04]  /*01d0*/  @P0 IADD3 R3, PT, PT, R3, -R4, RZ ;  /* 0x8000000403030210 */ /* 0x000fc80007ffe0ff */
[----:B------:R-:W-:-:S13]  /*01e0*/  ISETP.GE.U32.AND P0, PT, R3, R4, PT ;  /* 0x000000040300720c */ /* 0x000fda0003f06070 */
[----:B------:R-:W-:Y:S01]  /*01f0*/  @P0 IMAD.IADD R3, R3, 0x1, -R4 ;  /* 0x0000000103030824 */ /* 0x000fe200078e0a04 */
[----:B------:R-:W-:-:S04]  /*0200*/  @!P1 LOP3.LUT R3, RZ, R4, RZ, 0x33, !PT ;  /* 0x00000004ff039212 */ /* 0x000fc800078e33ff */
[----:B------:R-:W-:-:S13]  /*0210*/  ISETP.NE.AND P0, PT, R3, RZ, PT ;  /* 0x000000ff0300720c */ /* 0x000fda0003f05270 */
[----:B------:R-:W-:Y:S05]  /*0220*/  @!P0 BRA `(.L_x_7) ;  /* 0x0000000000108947 */ /* 0x000fea0003800000 */
[----:B------:R-:W-:-:S05]  /*0230*/  VIADD R4, R4, 0x1 ;  /* 0x0000000104047836 */ /* 0x000fca0000000000 */
[----:B------:R-:W-:-:S13]  /*0240*/  ISETP.NE.AND P0, PT, R4, R5, PT ;  /* 0x000000050400720c */ /* 0x000fda0003f05270 */
[----:B------:R-:W-:Y:S05]  /*0250*/  @P0 BRA `(.L_x_8) ;  /* 0xfffffffc00a40947 */ /* 0x000fea000383ffff */
[----:B------:R-:W-:-:S07]  /*0260*/  HFMA2 R0, -RZ, RZ, 0, 5.9604644775390625e-08 ;  /* 0x00000001ff007431 */ /* 0x000fce00000001ff */
.L_x_7:
[----:B------:R-:W-:Y:S05]  /*0270*/  BSYNC.RECONVERGENT B0 ;  /* 0x0000000000007941 */ /* 0x000fea0003800200 */
.L_x_6:
[----:B------:R-:W0:Y:S01]  /*0280*/  LDC.64 R2, c[0x0][0x388] ;  /* 0x0000e200ff027b82 */ /* 0x000e220000000a00 */
[C---:B------:R-:W-:Y:S01]  /*0290*/  ISETP.GE.U32.AND P0, PT, R5.reuse, 0x2, PT ;  /* 0x000000020500780c */ /* 0x040fe20003f06070 */
[----:B0-----:R-:W-:-:S03]  /*02a0*/  IMAD.WIDE R2, R5, 0x4, R2 ;  /* 0x0000000405027825 */ /* 0x001fc600078e0202 */
[----:B------:R-:W-:-:S05]  /*02b0*/  SEL R5, R0, RZ, P0 ;  /* 0x000000ff00057207 */ /* 0x000fca0000000000 */
[----:B------:R-:W-:Y:S01]  /*02c0*/  STG.E desc[UR4][R2.64], R5 ;  /* 0x0000000502007986 */ /* 0x000fe2000c101904 */
[----:B------:R-:W-:Y:S05]  /*02d0*/  EXIT ;  /* 0x000000000000794d */ /* 0x000fea0003800000 */
.L_x_9:
        /* <DEDUP_REMOVED lines=10> */
.L_x_11:


//--------------------- .nv.shared._Z6reducePiS_S_ --------------------------
	.section	.nv.shared._Z6reducePiS_S_,"aw",@nobits
	.sectionflags	@""
	.align	4
.nv.shared._Z6reducePiS_S_:
	.zero		2048


//--------------------- .nv.shared.reserved.0     --------------------------
	.section	.nv.shared.reserved.0,"aw",@nobits
	.weak		__nv_reservedSMEM_offset_0_alias
	.size		__nv_reservedSMEM_offset_0_alias, 0, 64
	.other		__nv_reservedSMEM_offset_0_alias,@"STO_CUDA_RESERVED_SHARED STV_DEFAULT"
__nv_reservedSMEM_offset_0_alias:
	.zero		0
	.zero		64


//--------------------- .nv.constant0._Z6reducePiS_S_ --------------------------
	.section	.nv.constant0._Z6reducePiS_S_,"a",@progbits
	.sectionflags	@""
	.align	4
.nv.constant0._Z6reducePiS_S_:
	.zero		920


//--------------------- .nv.constant0._Z12prime_numberPiS_ --------------------------
	.section	.nv.constant0._Z12prime_numberPiS_,"a",@progbits
	.sectionflags	@""
	.align	4
.nv.constant0._Z12prime_numberPiS_:
	.zero		912


//--------------------- SYMBOLS --------------------------

	.type		.nv.reservedSmem.offset0,@object
	.size		.nv.reservedSmem.offset0,0x4
	.type		.nv.reservedSmem.cap,@object
	.size		.nv.reservedSmem.cap,0x4
